//
// Generated by NVIDIA NVVM Compiler
//
// Compiler Build ID: CL-36424714
// Cuda compilation tools, release 13.0, V13.0.88
// Based on NVVM 20.0.0
//

.version 9.0
.target sm_100
.address_size 64

	// .globl	_Z5saxpyPfPKffi
.global .align 4 .b8 __cudart_i2opi_f[24] = {65, 144, 67, 60, 153, 149, 98, 219, 192, 221, 52, 245, 209, 87, 39, 252, 41, 21, 68, 78, 110, 131, 249, 162};

.visible .entry _Z5saxpyPfPKffi(
	.param .u64 .ptr .align 1 _Z5saxpyPfPKffi_param_0,
	.param .u64 .ptr .align 1 _Z5saxpyPfPKffi_param_1,
	.param .f32 _Z5saxpyPfPKffi_param_2,
	.param .u32 _Z5saxpyPfPKffi_param_3
)
{
	.reg .pred 	%p<7>;
	.reg .b32 	%r<31>;
	.reg .b32 	%f<17>;
	.reg .b64 	%rd<18>;

	ld.param.u64 	%rd3, [_Z5saxpyPfPKffi_param_0];
	ld.param.u64 	%rd4, [_Z5saxpyPfPKffi_param_1];
	ld.param.f32 	%f1, [_Z5saxpyPfPKffi_param_2];
	ld.param.u32 	%r12, [_Z5saxpyPfPKffi_param_3];
	cvta.to.global.u64 	%rd1, %rd3;
	cvta.to.global.u64 	%rd2, %rd4;
	mov.u32 	%r13, %ctaid.x;
	mov.u32 	%r14, %ntid.x;
	mov.u32 	%r15, %tid.x;
	mad.lo.s32 	%r29, %r13, %r14, %r15;
	mov.u32 	%r16, %nctaid.x;
	mul.lo.s32 	%r2, %r14, %r16;
	setp.ge.s32 	%p1, %r29, %r12;
	@%p1 bra 	$L__BB0_7;
	add.s32 	%r17, %r29, %r2;
	max.s32 	%r18, %r12, %r17;
	setp.lt.s32 	%p2, %r17, %r12;
	selp.u32 	%r19, 1, 0, %p2;
	add.s32 	%r20, %r17, %r19;
	sub.s32 	%r21, %r18, %r20;
	div.u32 	%r22, %r21, %r2;
	add.s32 	%r3, %r22, %r19;
	and.b32  	%r23, %r3, 3;
	setp.eq.s32 	%p3, %r23, 3;
	@%p3 bra 	$L__BB0_4;
	add.s32 	%r24, %r3, 1;
	and.b32  	%r25, %r24, 3;
	neg.s32 	%r27, %r25;
$L__BB0_3:
	.pragma "nounroll";
	mul.wide.s32 	%rd5, %r29, 4;
	add.s64 	%rd6, %rd1, %rd5;
	add.s64 	%rd7, %rd2, %rd5;
	ld.global.f32 	%f2, [%rd7];
	ld.global.f32 	%f3, [%rd6];
	fma.rn.f32 	%f4, %f1, %f2, %f3;
	st.global.f32 	[%rd6], %f4;
	add.s32 	%r29, %r29, %r2;
	add.s32 	%r27, %r27, 1;
	setp.ne.s32 	%p4, %r27, 0;
	@%p4 bra 	$L__BB0_3;
$L__BB0_4:
	setp.lt.u32 	%p5, %r3, 3;
	@%p5 bra 	$L__BB0_7;
	mul.wide.s32 	%rd11, %r2, 4;
	shl.b32 	%r26, %r2, 2;
$L__BB0_6:
	mul.wide.s32 	%rd8, %r29, 4;
	add.s64 	%rd9, %rd2, %rd8;
	ld.global.f32 	%f5, [%rd9];
	add.s64 	%rd10, %rd1, %rd8;
	ld.global.f32 	%f6, [%rd10];
	fma.rn.f32 	%f7, %f1, %f5, %f6;
	st.global.f32 	[%rd10], %f7;
	add.s64 	%rd12, %rd9, %rd11;
	ld.global.f32 	%f8, [%rd12];
	add.s64 	%rd13, %rd10, %rd11;
	ld.global.f32 	%f9, [%rd13];
	fma.rn.f32 	%f10, %f1, %f8, %f9;
	st.global.f32 	[%rd13], %f10;
	add.s64 	%rd14, %rd12, %rd11;
	ld.global.f32 	%f11, [%rd14];
	add.s64 	%rd15, %rd13, %rd11;
	ld.global.f32 	%f12, [%rd15];
	fma.rn.f32 	%f13, %f1, %f11, %f12;
	st.global.f32 	[%rd15], %f13;
	add.s64 	%rd16, %rd14, %rd11;
	ld.global.f32 	%f14, [%rd16];
	add.s64 	%rd17, %rd15, %rd11;
	ld.global.f32 	%f15, [%rd17];
	fma.rn.f32 	%f16, %f1, %f14, %f15;
	st.global.f32 	[%rd17], %f16;
	add.s32 	%r29, %r26, %r29;
	setp.lt.s32 	%p6, %r29, %r12;
	@%p6 bra 	$L__BB0_6;
$L__BB0_7:
	ret;

}
	// .globl	_Z13compute_heavyPfii
.visible .entry _Z13compute_heavyPfii(
	.param .u64 .ptr .align 1 _Z13compute_heavyPfii_param_0,
	.param .u32 _Z13compute_heavyPfii_param_1,
	.param .u32 _Z13compute_heavyPfii_param_2
)
{
	.local .align 4 .b8 	__local_depot1[28];
	.reg .b64 	%SP;
	.reg .b64 	%SPL;
	.reg .pred 	%p<22>;
	.reg .b32 	%r<94>;
	.reg .b32 	%f<54>;
	.reg .b64 	%rd<42>;
	.reg .b64 	%fd<5>;

	mov.u64 	%SPL, __local_depot1;
	ld.param.u64 	%rd15, [_Z13compute_heavyPfii_param_0];
	ld.param.u32 	%r35, [_Z13compute_heavyPfii_param_1];
	ld.param.u32 	%r36, [_Z13compute_heavyPfii_param_2];
	add.u64 	%rd1, %SPL, 0;
	add.u64 	%rd2, %SPL, 0;
	mov.u32 	%r37, %ctaid.x;
	mov.u32 	%r1, %ntid.x;
	mov.u32 	%r38, %tid.x;
	mad.lo.s32 	%r84, %r37, %r1, %r38;
	setp.ge.s32 	%p1, %r84, %r35;
	setp.lt.s32 	%p2, %r36, 1;
	or.pred  	%p3, %p1, %p2;
	@%p3 bra 	$L__BB1_21;
	mov.u32 	%r39, %nctaid.x;
	mul.lo.s32 	%r3, %r1, %r39;
	cvta.to.global.u64 	%rd3, %rd15;
	mov.u64 	%rd29, __cudart_i2opi_f;
$L__BB1_2:
	mul.wide.s32 	%rd18, %r84, 4;
	add.s64 	%rd4, %rd3, %rd18;
	ld.global.f32 	%f51, [%rd4];
	mov.b32 	%r85, 0;
$L__BB1_3:
	mul.f32 	%f13, %f51, 0f3F22F983;
	cvt.rni.s32.f32 	%r93, %f13;
	cvt.rn.f32.s32 	%f14, %r93;
	fma.rn.f32 	%f15, %f14, 0fBFC90FDA, %f51;
	fma.rn.f32 	%f16, %f14, 0fB3A22168, %f15;
	fma.rn.f32 	%f53, %f14, 0fA7C234C5, %f16;
	abs.f32 	%f4, %f51;
	setp.ltu.f32 	%p4, %f4, 0f47CE4780;
	mov.u32 	%r89, %r93;
	mov.f32 	%f52, %f53;
	@%p4 bra 	$L__BB1_11;
	setp.eq.f32 	%p5, %f4, 0f7F800000;
	@%p5 bra 	$L__BB1_10;
	mov.b32 	%r7, %f51;
	shl.b32 	%r42, %r7, 8;
	or.b32  	%r8, %r42, -2147483648;
	mov.b64 	%rd40, 0;
	mov.b32 	%r86, 0;
	mov.u64 	%rd38, %rd29;
	mov.u64 	%rd39, %rd2;
$L__BB1_6:
	.pragma "nounroll";
	ld.global.nc.u32 	%r43, [%rd38];
	mad.wide.u32 	%rd21, %r43, %r8, %rd40;
	shr.u64 	%rd40, %rd21, 32;
	st.local.u32 	[%rd39], %rd21;
	add.s32 	%r86, %r86, 1;
	add.s64 	%rd39, %rd39, 4;
	add.s64 	%rd38, %rd38, 4;
	setp.ne.s32 	%p6, %r86, 6;
	@%p6 bra 	$L__BB1_6;
	shr.u32 	%r44, %r7, 23;
	st.local.u32 	[%rd2+24], %rd40;
	and.b32  	%r11, %r44, 31;
	and.b32  	%r45, %r44, 224;
	add.s32 	%r46, %r45, -128;
	shr.u32 	%r47, %r46, 5;
	mul.wide.u32 	%rd22, %r47, 4;
	sub.s64 	%rd11, %rd2, %rd22;
	ld.local.u32 	%r87, [%rd11+24];
	ld.local.u32 	%r88, [%rd11+20];
	setp.eq.s32 	%p7, %r11, 0;
	@%p7 bra 	$L__BB1_9;
	shf.l.wrap.b32 	%r87, %r88, %r87, %r11;
	ld.local.u32 	%r48, [%rd11+16];
	shf.l.wrap.b32 	%r88, %r48, %r88, %r11;
$L__BB1_9:
	shr.u32 	%r49, %r87, 30;
	shf.l.wrap.b32 	%r50, %r88, %r87, 2;
	shl.b32 	%r51, %r88, 2;
	shr.u32 	%r52, %r50, 31;
	add.s32 	%r53, %r52, %r49;
	neg.s32 	%r54, %r53;
	setp.lt.s32 	%p8, %r7, 0;
	selp.b32 	%r89, %r54, %r53, %p8;
	xor.b32  	%r55, %r50, %r7;
	shr.s32 	%r56, %r50, 31;
	xor.b32  	%r57, %r56, %r50;
	xor.b32  	%r58, %r56, %r51;
	cvt.u64.u32 	%rd23, %r57;
	shl.b64 	%rd24, %rd23, 32;
	cvt.u64.u32 	%rd25, %r58;
	or.b64  	%rd26, %rd24, %rd25;
	cvt.rn.f64.s64 	%fd1, %rd26;
	mul.f64 	%fd2, %fd1, 0d3BF921FB54442D19;
	cvt.rn.f32.f64 	%f17, %fd2;
	neg.f32 	%f18, %f17;
	setp.lt.s32 	%p9, %r55, 0;
	selp.f32 	%f52, %f18, %f17, %p9;
	bra.uni 	$L__BB1_11;
$L__BB1_10:
	mov.f32 	%f19, 0f00000000;
	mul.rn.f32 	%f52, %f51, %f19;
	mov.b32 	%r89, 0;
$L__BB1_11:
	setp.ltu.f32 	%p10, %f4, 0f47CE4780;
	mul.rn.f32 	%f20, %f52, %f52;
	and.b32  	%r60, %r89, 1;
	setp.eq.b32 	%p11, %r60, 1;
	selp.f32 	%f21, 0f3F800000, %f52, %p11;
	fma.rn.f32 	%f22, %f20, %f21, 0f00000000;
	fma.rn.f32 	%f23, %f20, 0f37CBAC00, 0fBAB607ED;
	selp.f32 	%f24, %f23, 0fB94D4153, %p11;
	selp.f32 	%f25, 0f3D2AAABB, 0f3C0885E4, %p11;
	fma.rn.f32 	%f26, %f24, %f20, %f25;
	selp.f32 	%f27, 0fBEFFFFFF, 0fBE2AAAA8, %p11;
	fma.rn.f32 	%f28, %f26, %f20, %f27;
	fma.rn.f32 	%f29, %f28, %f22, %f21;
	and.b32  	%r61, %r89, 2;
	setp.eq.s32 	%p12, %r61, 0;
	mov.f32 	%f30, 0f00000000;
	sub.f32 	%f31, %f30, %f29;
	selp.f32 	%f8, %f29, %f31, %p12;
	@%p10 bra 	$L__BB1_19;
	setp.eq.f32 	%p13, %f4, 0f7F800000;
	@%p13 bra 	$L__BB1_18;
	mov.b32 	%r20, %f51;
	shl.b32 	%r63, %r20, 8;
	or.b32  	%r21, %r63, -2147483648;
	mov.b64 	%rd41, 0;
	mov.b32 	%r90, 0;
$L__BB1_14:
	.pragma "nounroll";
	mul.wide.u32 	%rd28, %r90, 4;
	add.s64 	%rd30, %rd29, %rd28;
	ld.global.nc.u32 	%r64, [%rd30];
	mad.wide.u32 	%rd31, %r64, %r21, %rd41;
	shr.u64 	%rd41, %rd31, 32;
	add.s64 	%rd32, %rd1, %rd28;
	st.local.u32 	[%rd32], %rd31;
	add.s32 	%r90, %r90, 1;
	setp.ne.s32 	%p14, %r90, 6;
	@%p14 bra 	$L__BB1_14;
	shr.u32 	%r65, %r20, 23;
	st.local.u32 	[%rd1+24], %rd41;
	and.b32  	%r24, %r65, 31;
	and.b32  	%r66, %r65, 224;
	add.s32 	%r67, %r66, -128;
	shr.u32 	%r68, %r67, 5;
	mul.wide.u32 	%rd33, %r68, 4;
	sub.s64 	%rd14, %rd1, %rd33;
	ld.local.u32 	%r91, [%rd14+24];
	ld.local.u32 	%r92, [%rd14+20];
	setp.eq.s32 	%p15, %r24, 0;
	@%p15 bra 	$L__BB1_17;
	shf.l.wrap.b32 	%r91, %r92, %r91, %r24;
	ld.local.u32 	%r69, [%rd14+16];
	shf.l.wrap.b32 	%r92, %r69, %r92, %r24;
$L__BB1_17:
	shr.u32 	%r70, %r91, 30;
	shf.l.wrap.b32 	%r71, %r92, %r91, 2;
	shl.b32 	%r72, %r92, 2;
	shr.u32 	%r73, %r71, 31;
	add.s32 	%r74, %r73, %r70;
	neg.s32 	%r75, %r74;
	setp.lt.s32 	%p16, %r20, 0;
	selp.b32 	%r93, %r75, %r74, %p16;
	xor.b32  	%r76, %r71, %r20;
	shr.s32 	%r77, %r71, 31;
	xor.b32  	%r78, %r77, %r71;
	xor.b32  	%r79, %r77, %r72;
	cvt.u64.u32 	%rd34, %r78;
	shl.b64 	%rd35, %rd34, 32;
	cvt.u64.u32 	%rd36, %r79;
	or.b64  	%rd37, %rd35, %rd36;
	cvt.rn.f64.s64 	%fd3, %rd37;
	mul.f64 	%fd4, %fd3, 0d3BF921FB54442D19;
	cvt.rn.f32.f64 	%f32, %fd4;
	neg.f32 	%f33, %f32;
	setp.lt.s32 	%p17, %r76, 0;
	selp.f32 	%f53, %f33, %f32, %p17;
	bra.uni 	$L__BB1_19;
$L__BB1_18:
	mov.f32 	%f34, 0f00000000;
	mul.rn.f32 	%f53, %f51, %f34;
	mov.b32 	%r93, 0;
$L__BB1_19:
	add.s32 	%r81, %r93, 1;
	mul.rn.f32 	%f35, %f53, %f53;
	and.b32  	%r82, %r93, 1;
	setp.eq.b32 	%p18, %r82, 1;
	selp.f32 	%f36, %f53, 0f3F800000, %p18;
	fma.rn.f32 	%f37, %f35, %f36, 0f00000000;
	fma.rn.f32 	%f38, %f35, 0f37CBAC00, 0fBAB607ED;
	selp.f32 	%f39, 0fB94D4153, %f38, %p18;
	selp.f32 	%f40, 0f3C0885E4, 0f3D2AAABB, %p18;
	fma.rn.f32 	%f41, %f39, %f35, %f40;
	selp.f32 	%f42, 0fBE2AAAA8, 0fBEFFFFFF, %p18;
	fma.rn.f32 	%f43, %f41, %f35, %f42;
	fma.rn.f32 	%f44, %f43, %f37, %f36;
	and.b32  	%r83, %r81, 2;
	setp.eq.s32 	%p19, %r83, 0;
	mov.f32 	%f45, 0f00000000;
	sub.f32 	%f46, %f45, %f44;
	selp.f32 	%f47, %f44, %f46, %p19;
	add.f32 	%f48, %f8, %f47;
	abs.f32 	%f49, %f48;
	add.f32 	%f50, %f49, 0f3F800000;
	sqrt.rn.f32 	%f51, %f50;
	add.s32 	%r85, %r85, 1;
	setp.ne.s32 	%p20, %r85, %r36;
	@%p20 bra 	$L__BB1_3;
	st.global.f32 	[%rd4], %f51;
	add.s32 	%r84, %r84, %r3;
	setp.lt.s32 	%p21, %r84, %r35;
	@%p21 bra 	$L__BB1_2;
$L__BB1_21:
	ret;

}


// ===== COMPILED SASS (sm_100) =====

	.target	sm_100

	.elftype	@"ET_EXEC"


//--------------------- .note.nv.tkinfo           --------------------------
	.section	.note.nv.tkinfo,"",@"SHT_NOTE"
	.sectionflags	@"SHF_NOTE_NV_TKINFO"
	.tkinfo
        /*0018*/ 	.word	0x00000002
        /*0030*/ 	.string	""
        /*0030*/ 	.string	"ptxas"
        /*0030*/ 	.string	"Cuda compilation tools, release 13.0, V13.0.88"
        /*0030*/ 	.string	"Build cuda_13.0.r13.0/compiler.36424714_0"
        /*0030*/ 	.string	"-arch sm_100 -m 64 "



//--------------------- .note.nv.cuinfo           --------------------------
	.section	.note.nv.cuinfo,"",@"SHT_NOTE"
	.sectionflags	@"SHF_NOTE_NV_CUINFO"
        /*0018*/ 	.short	0x0002
        /*001a*/ 	.short	0x0064
        /*001c*/ 	.short	0x0082
	.zero		2


//--------------------- .nv.info                  --------------------------
	.section	.nv.info,"",@"SHT_CUDA_INFO"
	.align	4


	//----- nvinfo : EIATTR_REGCOUNT
	.align		4
        /*0000*/ 	.byte	0x04, 0x2f
        /*0002*/ 	.short	(.L_2 - .L_1)
	.align		4
.L_1:
        /*0004*/ 	.word	index@(_Z5saxpyPfPKffi)
        /*0008*/ 	.word	0x00000018


	//----- nvinfo : EIATTR_FRAME_SIZE
	.align		4
.L_2:
        /*000c*/ 	.byte	0x04, 0x11
        /*000e*/ 	.short	(.L_4 - .L_3)
	.align		4
.L_3:
        /*0010*/ 	.word	index@(_Z5saxpyPfPKffi)
        /*0014*/ 	.word	0x00000000


	//----- nvinfo : EIATTR_REGCOUNT
	.align		4
.L_4:
        /*0018*/ 	.byte	0x04, 0x2f
        /*001a*/ 	.short	(.L_6 - .L_5)
	.align		4
.L_5:
        /*001c*/ 	.word	index@(_Z13compute_heavyPfii)
        /*0020*/ 	.word	0x0000001a


	//----- nvinfo : EIATTR_FRAME_SIZE
	.align		4
.L_6:
        /*0024*/ 	.byte	0x04, 0x11
        /*0026*/ 	.short	(.L_8 - .L_7)
	.align		4
.L_7:
        /*0028*/ 	.word	index@($__internal_0_$__cuda_sm20_sqrt_rn_f32_slowpath)
        /*002c*/ 	.word	0x00000020


	//----- nvinfo : EIATTR_FRAME_SIZE
	.align		4
.L_8:
        /*0030*/ 	.byte	0x04, 0x11
        /*0032*/ 	.short	(.L_10 - .L_9)
	.align		4
.L_9:
        /*0034*/ 	.word	index@(_Z13compute_heavyPfii)
        /*0038*/ 	.word	0x00000020


	//----- nvinfo : EIATTR_MIN_STACK_SIZE
	.align		4
.L_10:
        /*003c*/ 	.byte	0x04, 0x12
        /*003e*/ 	.short	(.L_12 - .L_11)
	.align		4
.L_11:
        /*0040*/ 	.word	index@(_Z13compute_heavyPfii)
        /*0044*/ 	.word	0x00000020


	//----- nvinfo : EIATTR_MIN_STACK_SIZE
	.align		4
.L_12:
        /*0048*/ 	.byte	0x04, 0x12
        /*004a*/ 	.short	(.L_14 - .L_13)
	.align		4
.L_13:
        /*004c*/ 	.word	index@(_Z5saxpyPfPKffi)
        /*0050*/ 	.word	0x00000000
.L_14:


//--------------------- .nv.compat                --------------------------
	.section	.nv.compat,"",@"SHT_CUDA_COMPAT_INFO"
	.align	4
        /*0000*/ 	.byte	0x02, 0x09, 0x00, 0x00, 0x02, 0x02, 0x01, 0x00, 0x02, 0x05, 0x05, 0x00, 0x03, 0x07, 0x01, 0x01
        /*0010*/ 	.byte	0x02, 0x03, 0x00, 0x00, 0x02, 0x06, 0x01, 0x00, 0x04, 0x0b, 0x08, 0x00, 0x01, 0x00, 0x00, 0x00
        /*0020*/ 	.byte	0x00, 0x00, 0x00, 0x00


//--------------------- .nv.info._Z13compute_heavyPfii --------------------------
	.section	.nv.info._Z13compute_heavyPfii,"",@"SHT_CUDA_INFO"
	.sectionflags	@""
	.align	4


	//----- nvinfo : EIATTR_CUDA_API_VERSION
	.align		4
        /*0000*/ 	.byte	0x04, 0x37
        /*0002*/ 	.short	(.L_16 - .L_15)
.L_15:
        /*0004*/ 	.word	0x00000082


	//----- nvinfo : EIATTR_KPARAM_INFO
	.align		4
.L_16:
        /*0008*/ 	.byte	0x04, 0x17
        /*000a*/ 	.short	(.L_18 - .L_17)
.L_17:
        /*000c*/ 	.word	0x00000000
        /*0010*/ 	.short	0x0002
        /*0012*/ 	.short	0x000c
        /*0014*/ 	.byte	0x00, 0xf0, 0x11, 0x00


	//----- nvinfo : EIATTR_KPARAM_INFO
	.align		4
.L_18:
        /*0018*/ 	.byte	0x04, 0x17
        /*001a*/ 	.short	(.L_20 - .L_19)
.L_19:
        /*001c*/ 	.word	0x00000000
        /*0020*/ 	.short	0x0001
        /*0022*/ 	.short	0x0008
        /*0024*/ 	.byte	0x00, 0xf0, 0x11, 0x00


	//----- nvinfo : EIATTR_KPARAM_INFO
	.align		4
.L_20:
        /*0028*/ 	.byte	0x04, 0x17
        /*002a*/ 	.short	(.L_22 - .L_21)
.L_21:
        /*002c*/ 	.word	0x00000000
        /*0030*/ 	.short	0x0000
        /*0032*/ 	.short	0x0000
        /*0034*/ 	.byte	0x00, 0xf5, 0x21, 0x00


	//----- nvinfo : EIATTR_SPARSE_MMA_MASK
	.align		4
.L_22:
        /*0038*/ 	.byte	0x03, 0x50
        /*003a*/ 	.short	0x0000


	//----- nvinfo : EIATTR_MAXREG_COUNT
	.align		4
        /*003c*/ 	.byte	0x03, 0x1b
        /*003e*/ 	.short	0x00ff


	//----- nvinfo : EIATTR_MERCURY_ISA_VERSION
	.align		4
        /*0040*/ 	.byte	0x03, 0x5f
        /*0042*/ 	.short	0x0101


	//----- nvinfo : EIATTR_VRC_CTA_INIT_COUNT
	.align		4
        /*0044*/ 	.byte	0x02, 0x4a
	.zero		1
	.zero		1


	//----- nvinfo : EIATTR_EXIT_INSTR_OFFSETS
	.align		4
        /*0048*/ 	.byte	0x04, 0x1c
        /*004a*/ 	.short	(.L_24 - .L_23)


	//   ....[0]....
.L_23:
        /*004c*/ 	.word	0x00000090


	//   ....[1]....
        /*0050*/ 	.word	0x00000c50


	//----- nvinfo : EIATTR_CRS_STACK_SIZE
	.align		4
.L_24:
        /*0054*/ 	.byte	0x04, 0x1e
        /*0056*/ 	.short	(.L_26 - .L_25)
.L_25:
        /*0058*/ 	.word	0x00000000


	//----- nvinfo : EIATTR_CBANK_PARAM_SIZE
	.align		4
.L_26:
        /*005c*/ 	.byte	0x03, 0x19
        /*005e*/ 	.short	0x0010


	//----- nvinfo : EIATTR_PARAM_CBANK
	.align		4
        /*0060*/ 	.byte	0x04, 0x0a
        /*0062*/ 	.short	(.L_28 - .L_27)
	.align		4
.L_27:
        /*0064*/ 	.word	index@(.nv.constant0._Z13compute_heavyPfii)
        /*0068*/ 	.short	0x0380
        /*006a*/ 	.short	0x0010


	//----- nvinfo : EIATTR_SW_WAR
	.align		4
.L_28:
        /*006c*/ 	.byte	0x04, 0x36
        /*006e*/ 	.short	(.L_30 - .L_29)
.L_29:
        /*0070*/ 	.word	0x00000008
.L_30:


//--------------------- .nv.info._Z5saxpyPfPKffi  --------------------------
	.section	.nv.info._Z5saxpyPfPKffi,"",@"SHT_CUDA_INFO"
	.sectionflags	@""
	.align	4


	//----- nvinfo : EIATTR_CUDA_API_VERSION
	.align		4
        /*0000*/ 	.byte	0x04, 0x37
        /*0002*/ 	.short	(.L_32 - .L_31)
.L_31:
        /*0004*/ 	.word	0x00000082


	//----- nvinfo : EIATTR_KPARAM_INFO
	.align		4
.L_32:
        /*0008*/ 	.byte	0x04, 0x17
        /*000a*/ 	.short	(.L_34 - .L_33)
.L_33:
        /*000c*/ 	.word	0x00000000
        /*0010*/ 	.short	0x0003
        /*0012*/ 	.short	0x0014
        /*0014*/ 	.byte	0x00, 0xf0, 0x11, 0x00


	//----- nvinfo : EIATTR_KPARAM_INFO
	.align		4
.L_34:
        /*0018*/ 	.byte	0x04, 0x17
        /*001a*/ 	.short	(.L_36 - .L_35)
.L_35:
        /*001c*/ 	.word	0x00000000
        /*0020*/ 	.short	0x0002
        /*0022*/ 	.short	0x0010
        /*0024*/ 	.byte	0x00, 0xf0, 0x11, 0x00


	//----- nvinfo : EIATTR_KPARAM_INFO
	.align		4
.L_36:
        /*0028*/ 	.byte	0x04, 0x17
        /*002a*/ 	.short	(.L_38 - .L_37)
.L_37:
        /*002c*/ 	.word	0x00000000
        /*0030*/ 	.short	0x0001
        /*0032*/ 	.short	0x0008
        /*0034*/ 	.byte	0x00, 0xf5, 0x21, 0x00


	//----- nvinfo : EIATTR_KPARAM_INFO
	.align		4
.L_38:
        /*0038*/ 	.byte	0x04, 0x17
        /*003a*/ 	.short	(.L_40 - .L_39)
.L_39:
        /*003c*/ 	.word	0x00000000
        /*0040*/ 	.short	0x0000
        /*0042*/ 	.short	0x0000
        /*0044*/ 	.byte	0x00, 0xf5, 0x21, 0x00


	//----- nvinfo : EIATTR_SPARSE_MMA_MASK
	.align		4
.L_40:
        /*0048*/ 	.byte	0x03, 0x50
        /*004a*/ 	.short	0x0000


	//----- nvinfo : EIATTR_MAXREG_COUNT
	.align		4
        /*004c*/ 	.byte	0x03, 0x1b
        /*004e*/ 	.short	0x00ff


	//----- nvinfo : EIATTR_MERCURY_ISA_VERSION
	.align		4
        /*0050*/ 	.byte	0x03, 0x5f
        /*0052*/ 	.short	0x0101


	//----- nvinfo : EIATTR_VRC_CTA_INIT_COUNT
	.align		4
        /*0054*/ 	.byte	0x02, 0x4a
	.zero		1
	.zero		1


	//----- nvinfo : EIATTR_EXIT_INSTR_OFFSETS
	.align		4
        /*0058*/ 	.byte	0x04, 0x1c
        /*005a*/ 	.short	(.L_42 - .L_41)


	//   ....[0]....
.L_41:
        /*005c*/ 	.word	0x00000090


	//   ....[1]....
        /*0060*/ 	.word	0x000003a0


	//   ....[2]....
        /*0064*/ 	.word	0x00000580


	//----- nvinfo : EIATTR_CRS_STACK_SIZE
	.align		4
.L_42:
        /*0068*/ 	.byte	0x04, 0x1e
        /*006a*/ 	.short	(.L_44 - .L_43)
.L_43:
        /*006c*/ 	.word	0x00000000


	//----- nvinfo : EIATTR_CBANK_PARAM_SIZE
	.align		4
.L_44:
        /*0070*/ 	.byte	0x03, 0x19
        /*0072*/ 	.short	0x0018


	//----- nvinfo : EIATTR_PARAM_CBANK
	.align		4
        /*0074*/ 	.byte	0x04, 0x0a
        /*0076*/ 	.short	(.L_46 - .L_45)
	.align		4
.L_45:
        /*0078*/ 	.word	index@(.nv.constant0._Z5saxpyPfPKffi)
        /*007c*/ 	.short	0x0380
        /*007e*/ 	.short	0x0018


	//----- nvinfo : EIATTR_SW_WAR
	.align		4
.L_46:
        /*0080*/ 	.byte	0x04, 0x36
        /*0082*/ 	.short	(.L_48 - .L_47)
.L_47:
        /*0084*/ 	.word	0x00000008
.L_48:


//--------------------- .nv.callgraph             --------------------------
	.section	.nv.callgraph,"",@"SHT_CUDA_CALLGRAPH"
	.align	4
	.sectionentsize	8
	.align		4
        /*0000*/ 	.word	0x00000000
	.align		4
        /*0004*/ 	.word	0xffffffff
	.align		4
        /*0008*/ 	.word	0x00000000
	.align		4
        /*000c*/ 	.word	0xfffffffe
	.align		4
        /*0010*/ 	.word	0x00000000
	.align		4
        /*0014*/ 	.word	0xfffffffd
	.align		4
        /*0018*/ 	.word	0x00000000
	.align		4
        /*001c*/ 	.word	0xfffffffc


//--------------------- .nv.constant4             --------------------------
	.section	.nv.constant4,"a",@progbits
	.align	8
	.align		8
.nv.constant4:
        /*0000*/ 	.dword	__cudart_i2opi_f


//--------------------- .text._Z13compute_heavyPfii --------------------------
	.section	.text._Z13compute_heavyPfii,"ax",@progbits
	.align	128
        .global         _Z13compute_heavyPfii
        .type           _Z13compute_heavyPfii,@function
        .size           _Z13compute_heavyPfii,(.L_x_20 - _Z13compute_heavyPfii)
        .other          _Z13compute_heavyPfii,@"STO_CUDA_ENTRY STV_DEFAULT"
_Z13compute_heavyPfii:
.text._Z13compute_heavyPfii:
[----:B------:R-:W0:Y:S01]  /*0000*/  LDC R1, c[0x0][0x37c] ;  /* 0x0000df00ff017b82 */ /* 0x000e220000000800 */
[----:B------:R-:W1:Y:S07]  /*0010*/  S2R R5, SR_TID.X ;  /* 0x0000000000057919 */ /* 0x000e6e0000002100 */
[----:B------:R-:W1:Y:S01]  /*0020*/  S2UR UR4, SR_CTAID.X ;  /* 0x00000000000479c3 */ /* 0x000e620000002500 */
[----:B0-----:R-:W-:-:S07]  /*0030*/  VIADD R1, R1, 0xffffffe0 ;  /* 0xffffffe001017836 */ /* 0x001fce0000000000 */
[----:B------:R-:W1:Y:S08]  /*0040*/  LDC R12, c[0x0][0x360] ;  /* 0x0000d800ff0c7b82 */ /* 0x000e700000000800 */
[----:B------:R-:W0:Y:S01]  /*0050*/  LDC.64 R2, c[0x0][0x388] ;  /* 0x0000e200ff027b82 */ /* 0x000e220000000a00 */
[----:B-1----:R-:W-:Y:S01]  /*0060*/  IMAD R5, R12, UR4, R5 ;  /* 0x000000040c057c24 */ /* 0x002fe2000f8e0205 */
[----:B0-----:R-:W-:-:S04]  /*0070*/  ISETP.GE.AND P0, PT, R3, 0x1, PT ;  /* 0x000000010300780c */ /* 0x001fc80003f06270 */
[----:B------:R-:W-:-:S13]  /*0080*/  ISETP.GE.OR P0, PT, R5, R2, !P0 ;  /* 0x000000020500720c */ /* 0x000fda0004706670 */
[----:B------:R-:W-:Y:S05]  /*0090*/  @P0 EXIT ;  /* 0x000000000000094d */ /* 0x000fea0003800000 */
[----:B------:R-:W0:Y:S01]  /*00a0*/  LDCU UR4, c[0x0][0x370] ;  /* 0x00006e00ff0477ac */ /* 0x000e220008000800 */
[----:B------:R-:W1:Y:S01]  /*00b0*/  LDCU.64 UR6, c[0x0][0x358] ;  /* 0x00006b00ff0677ac */ /* 0x000e620008000a00 */
[----:B0-----:R-:W-:-:S07]  /*00c0*/  IMAD R12, R12, UR4, RZ ;  /* 0x000000040c0c7c24 */ /* 0x001fce000f8e02ff */
.L_x_12:
[----:B0-2---:R-:W0:Y:S01]  /*00d0*/  LDC.64 R6, c[0x0][0x380] ;  /* 0x0000e000ff067b82 */ /* 0x005e220000000a00 */
[----:B------:R-:W2:Y:S01]  /*00e0*/  LDCU UR4, c[0x0][0x388] ;  /* 0x00007100ff0477ac */ /* 0x000ea20008000800 */
[----:B0-----:R-:W-:-:S05]  /*00f0*/  IMAD.WIDE R6, R5, 0x4, R6 ;  /* 0x0000000405067825 */ /* 0x001fca00078e0206 */
[----:B-1----:R0:W5:Y:S01]  /*0100*/  LDG.E R13, desc[UR6][R6.64] ;  /* 0x00000006060d7981 */ /* 0x002162000c1e1900 */
[----:B------:R-:W-:Y:S02]  /*0110*/  IMAD.IADD R5, R12, 0x1, R5 ;  /* 0x000000010c057824 */ /* 0x000fe400078e0205 */
[----:B------:R-:W-:-:S03]  /*0120*/  IMAD.MOV.U32 R9, RZ, RZ, RZ ;  /* 0x000000ffff097224 */ /* 0x000fc600078e00ff */
[----:B--2---:R-:W-:-:S13]  /*0130*/  ISETP.GE.AND P1, PT, R5, UR4, PT ;  /* 0x0000000405007c0c */ /* 0x004fda000bf26270 */
.L_x_11:
[C---:B-----5:R-:W-:Y:S01]  /*0140*/  FMUL R0, R13.reuse, 0.63661974668502807617 ;  /* 0x3f22f9830d007820 */ /* 0x060fe20000400000 */
[----:B------:R-:W1:Y:S01]  /*0150*/  LDCU UR4, c[0x0][0x38c] ;  /* 0x00007180ff0477ac */ /* 0x000e620008000800 */
[----:B------:R-:W-:Y:S01]  /*0160*/  FSETP.GE.AND P2, PT, |R13|, 105615, PT ;  /* 0x47ce47800d00780b */ /* 0x000fe20003f46200 */
[----:B------:R-:W-:Y:S01]  /*0170*/  VIADD R9, R9, 0x1 ;  /* 0x0000000109097836 */ /* 0x000fe20000000000 */
[----:B------:R-:W-:Y:S02]  /*0180*/  BSSY.RECONVERGENT B0, `(.L_x_0) ;  /* 0x0000042000007945 */ /* 0x000fe40003800200 */
[----:B------:R-:W2:Y:S02]  /*0190*/  F2I.NTZ R0, R0 ;  /* 0x0000000000007305 */ /* 0x000ea40000203100 */
[----:B-1----:R-:W-:Y:S02]  /*01a0*/  ISETP.NE.AND P0, PT, R9, UR4, PT ;  /* 0x0000000409007c0c */ /* 0x002fe4000bf05270 */
[----:B--2---:R-:W-:Y:S01]  /*01b0*/  I2FP.F32.S32 R18, R0 ;  /* 0x0000000000127245 */ /* 0x004fe20000201400 */
[----:B------:R-:W-:-:S04]  /*01c0*/  IMAD.MOV.U32 R19, RZ, RZ, R0 ;  /* 0x000000ffff137224 */ /* 0x000fc800078e0000 */
[----:B------:R-:W-:-:S04]  /*01d0*/  FFMA R3, R18, -1.5707962512969970703, R13 ;  /* 0xbfc90fda12037823 */ /* 0x000fc8000000000d */
[----:B------:R-:W-:-:S04]  /*01e0*/  FFMA R3, R18, -7.5497894158615963534e-08, R3 ;  /* 0xb3a2216812037823 */ /* 0x000fc80000000003 */
[----:B------:R-:W-:-:S04]  /*01f0*/  FFMA R18, R18, -5.3903029534742383927e-15, R3 ;  /* 0xa7c234c512127823 */ /* 0x000fc80000000003 */
[----:B------:R-:W-:Y:S01]  /*0200*/  IMAD.MOV.U32 R2, RZ, RZ, R18 ;  /* 0x000000ffff027224 */ /* 0x000fe200078e0012 */
[----:B------:R-:W-:Y:S06]  /*0210*/  @!P2 BRA `(.L_x_1) ;  /* 0x0000000000e0a947 */ /* 0x000fec0003800000 */
[----:B------:R-:W-:-:S13]  /*0220*/  FSETP.NEU.AND P2, PT, |R13|, +INF , PT ;  /* 0x7f8000000d00780b */ /* 0x000fda0003f4d200 */
[----:B------:R-:W-:Y:S05]  /*0230*/  @!P2 BRA `(.L_x_2) ;  /* 0x0000000000d0a947 */ /* 0x000fea0003800000 */
[----:B------:R-:W-:Y:S01]  /*0240*/  SHF.L.U32 R2, R13, 0x8, RZ ;  /* 0x000000080d027819 */ /* 0x000fe200000006ff */
[----:B------:R-:W-:Y:S01]  /*0250*/  IMAD.MOV.U32 R8, RZ, RZ, RZ ;  /* 0x000000ffff087224 */ /* 0x000fe200078e00ff */
[----:B------:R-:W1:Y:S01]  /*0260*/  LDCU.64 UR8, c[0x4][URZ] ;  /* 0x01000000ff0877ac */ /* 0x000e620008000a00 */
[----:B------:R-:W-:Y:S01]  /*0270*/  IMAD.MOV.U32 R0, RZ, RZ, R1 ;  /* 0x000000ffff007224 */ /* 0x000fe200078e0001 */
[----:B------:R-:W-:Y:S01]  /*0280*/  LOP3.LUT R17, R2, 0x80000000, RZ, 0xfc, !PT ;  /* 0x8000000002117812 */ /* 0x000fe200078efcff */
[----:B------:R-:W-:Y:S01]  /*0290*/  UMOV UR5, URZ ;  /* 0x000000ff00057c82 */ /* 0x000fe20008000000 */
[----:B------:R-:W-:-:S05]  /*02a0*/  UMOV UR4, URZ ;  /* 0x000000ff00047c82 */ /* 0x000fca0008000000 */
.L_x_3:
[----:B-1----:R-:W-:Y:S02]  /*02b0*/  IMAD.U32 R10, RZ, RZ, UR8 ;  /* 0x00000008ff0a7e24 */ /* 0x002fe4000f8e00ff */
[----:B------:R-:W-:-:S05]  /*02c0*/  IMAD.U32 R11, RZ, RZ, UR9 ;  /* 0x00000009ff0b7e24 */ /* 0x000fca000f8e00ff */
[----:B------:R-:W2:Y:S01]  /*02d0*/  LDG.E.CONSTANT R2, desc[UR6][R10.64] ;  /* 0x000000060a027981 */ /* 0x000ea2000c1e9900 */
[----:B------:R-:W-:Y:S02]  /*02e0*/  UIADD3 UR8, UP0, UPT, UR8, 0x4, URZ ;  /* 0x0000000408087890 */ /* 0x000fe4000ff1e0ff */
[----:B------:R-:W-:Y:S02]  /*02f0*/  UIADD3 UR4, UPT, UPT, UR4, 0x1, URZ ;  /* 0x0000000104047890 */ /* 0x000fe4000fffe0ff */
[----:B------:R-:W-:Y:S02]  /*0300*/  UIADD3.X UR9, UPT, UPT, URZ, UR9, URZ, UP0, !UPT ;  /* 0x00000009ff097290 */ /* 0x000fe400087fe4ff */
[----:B------:R-:W-:Y:S01]  /*0310*/  UISETP.NE.AND UP0, UPT, UR4, 0x6, UPT ;  /* 0x000000060400788c */ /* 0x000fe2000bf05270 */
[----:B--2---:R-:W-:-:S03]  /*0320*/  IMAD.WIDE.U32 R2, R2, R17, RZ ;  /* 0x0000001102027225 */ /* 0x004fc600078e00ff */
[----:B------:R-:W-:-:S04]  /*0330*/  IADD3 R15, P2, PT, R2, R8, RZ ;  /* 0x00000008020f7210 */ /* 0x000fc80007f5e0ff */
[----:B------:R-:W-:Y:S01]  /*0340*/  IADD3.X R8, PT, PT, R3, UR5, RZ, P2, !PT ;  /* 0x0000000503087c10 */ /* 0x000fe200097fe4ff */
[----:B------:R1:W-:Y:S02]  /*0350*/  STL [R0], R15 ;  /* 0x0000000f00007387 */ /* 0x0003e40000100800 */
[----:B-1----:R-:W-:Y:S01]  /*0360*/  VIADD R0, R0, 0x4 ;  /* 0x0000000400007836 */ /* 0x002fe20000000000 */
[----:B------:R-:W-:Y:S06]  /*0370*/  BRA.U UP0, `(.L_x_3) ;  /* 0xfffffffd00cc7547 */ /* 0x000fec000b83ffff */
[----:B------:R-:W-:Y:S01]  /*0380*/  SHF.R.U32.HI R4, RZ, 0x17, R13 ;  /* 0x00000017ff047819 */ /* 0x000fe2000001160d */
[----:B------:R1:W-:Y:S03]  /*0390*/  STL [R1+0x18], R8 ;  /* 0x0000180801007387 */ /* 0x0003e60000100800 */
[C---:B------:R-:W-:Y:S02]  /*03a0*/  LOP3.LUT R0, R4.reuse, 0xe0, RZ, 0xc0, !PT ;  /* 0x000000e004007812 */ /* 0x040fe400078ec0ff */
[----:B------:R-:W-:Y:S02]  /*03b0*/  LOP3.LUT P2, RZ, R4, 0x1f, RZ, 0xc0, !PT ;  /* 0x0000001f04ff7812 */ /* 0x000fe4000784c0ff */
[----:B------:R-:W-:-:S04]  /*03c0*/  IADD3 R0, PT, PT, R0, -0x80, RZ ;  /* 0xffffff8000007810 */ /* 0x000fc80007ffe0ff */
[----:B------:R-:W-:-:S05]  /*03d0*/  SHF.R.U32.HI R0, RZ, 0x5, R0 ;  /* 0x00000005ff007819 */ /* 0x000fca0000011600 */
[----:B------:R-:W-:-:S05]  /*03e0*/  IMAD R14, R0, -0x4, R1 ;  /* 0xfffffffc000e7824 */ /* 0x000fca00078e0201 */
[----:B------:R-:W2:Y:S04]  /*03f0*/  LDL R0, [R14+0x18] ;  /* 0x000018000e007983 */ /* 0x000ea80000100800 */
[----:B------:R-:W2:Y:S04]  /*0400*/  LDL R3, [R14+0x14] ;  /* 0x000014000e037983 */ /* 0x000ea80000100800 */
[----:B------:R-:W3:Y:S01]  /*0410*/  @P2 LDL R2, [R14+0x10] ;  /* 0x000010000e022983 */ /* 0x000ee20000100800 */
[----:B------:R-:W-:Y:S01]  /*0420*/  LOP3.LUT R4, R4, 0x1f, RZ, 0xc0, !PT ;  /* 0x0000001f04047812 */ /* 0x000fe200078ec0ff */
[----:B------:R-:W-:Y:S01]  /*0430*/  UMOV UR4, 0x54442d19 ;  /* 0x54442d1900047882 */ /* 0x000fe20000000000 */
[----:B------:R-:W-:-:S02]  /*0440*/  UMOV UR5, 0x3bf921fb ;  /* 0x3bf921fb00057882 */ /* 0x000fc40000000000 */
[-C--:B--2---:R-:W-:Y:S02]  /*0450*/  @P2 SHF.L.W.U32.HI R0, R3, R4.reuse, R0 ;  /* 0x0000000403002219 */ /* 0x084fe40000010e00 */
[----:B---3--:R-:W-:Y:S02]  /*0460*/  @P2 SHF.L.W.U32.HI R3, R2, R4, R3 ;  /* 0x0000000402032219 */ /* 0x008fe40000010e03 */
[----:B------:R-:W-:Y:S02]  /*0470*/  ISETP.GE.AND P2, PT, R13, RZ, PT ;  /* 0x000000ff0d00720c */ /* 0x000fe40003f46270 */
[C---:B------:R-:W-:Y:S01]  /*0480*/  SHF.L.W.U32.HI R2, R3.reuse, 0x2, R0 ;  /* 0x0000000203027819 */ /* 0x040fe20000010e00 */
[----:B------:R-:W-:-:S03]  /*0490*/  IMAD.SHL.U32 R3, R3, 0x4, RZ ;  /* 0x0000000403037824 */ /* 0x000fc600078e00ff */
[----:B------:R-:W-:-:S04]  /*04a0*/  SHF.R.S32.HI R4, RZ, 0x1f, R2 ;  /* 0x0000001fff047819 */ /* 0x000fc80000011402 */
[C---:B------:R-:W-:Y:S02]  /*04b0*/  LOP3.LUT R10, R4.reuse, R3, RZ, 0x3c, !PT ;  /* 0x00000003040a7212 */ /* 0x040fe400078e3cff */
[----:B------:R-:W-:Y:S02]  /*04c0*/  LOP3.LUT R11, R4, R2, RZ, 0x3c, !PT ;  /* 0x00000002040b7212 */ /* 0x000fe400078e3cff */
[----:B------:R-:W-:Y:S02]  /*04d0*/  SHF.R.U32.HI R3, RZ, 0x1e, R0 ;  /* 0x0000001eff037819 */ /* 0x000fe40000011600 */
[C---:B------:R-:W-:Y:S02]  /*04e0*/  LOP3.LUT R4, R2.reuse, R13, RZ, 0x3c, !PT ;  /* 0x0000000d02047212 */ /* 0x040fe400078e3cff */
[----:B------:R-:W2:Y:S01]  /*04f0*/  I2F.F64.S64 R10, R10 ;  /* 0x0000000a000a7312 */ /* 0x000ea20000301c00 */
[----:B------:R-:W-:Y:S02]  /*0500*/  LEA.HI R0, R2, R3, RZ, 0x1 ;  /* 0x0000000302007211 */ /* 0x000fe400078f08ff */
[----:B------:R-:W-:-:S03]  /*0510*/  ISETP.GE.AND P3, PT, R4, RZ, PT ;  /* 0x000000ff0400720c */ /* 0x000fc60003f66270 */
[----:B------:R-:W-:-:S04]  /*0520*/  IMAD.MOV R2, RZ, RZ, -R0 ;  /* 0x000000ffff027224 */ /* 0x000fc800078e0a00 */
[----:B------:R-:W-:Y:S01]  /*0530*/  @!P2 IMAD.MOV.U32 R0, RZ, RZ, R2 ;  /* 0x000000ffff00a224 */ /* 0x000fe200078e0002 */
[----:B--2---:R-:W-:-:S10]  /*0540*/  DMUL R14, R10, UR4 ;  /* 0x000000040a0e7c28 */ /* 0x004fd40008000000 */
[----:B------:R-:W2:Y:S02]  /*0550*/  F2F.F32.F64 R14, R14 ;  /* 0x0000000e000e7310 */ /* 0x000ea40000301000 */
[----:B--2---:R-:W-:Y:S01]  /*0560*/  FSEL R2, -R14, R14, !P3 ;  /* 0x0000000e0e027208 */ /* 0x004fe20005800100 */
[----:B-1----:R-:W-:Y:S06]  /*0570*/  BRA `(.L_x_1) ;  /* 0x0000000000087947 */ /* 0x002fec0003800000 */
.L_x_2:
[----:B------:R-:W-:Y:S01]  /*0580*/  FMUL R2, RZ, R13 ;  /* 0x0000000dff027220 */ /* 0x000fe20000400000 */
[----:B------:R-:W-:-:S07]  /*0590*/  IMAD.MOV.U32 R0, RZ, RZ, RZ ;  /* 0x000000ffff007224 */ /* 0x000fce00078e00ff */
.L_x_1:
[----:B------:R-:W-:Y:S05]  /*05a0*/  BSYNC.RECONVERGENT B0 ;  /* 0x0000000000007941 */ /* 0x000fea0003800200 */
.L_x_0:
[----:B------:R-:W-:Y:S02]  /*05b0*/  IMAD.MOV.U32 R15, RZ, RZ, 0x37cbac00 ;  /* 0x37cbac00ff0f7424 */ /* 0x000fe400078e00ff */
[----:B------:R-:W-:Y:S01]  /*05c0*/  FMUL R3, R2, R2 ;  /* 0x0000000202037220 */ /* 0x000fe20000400000 */
[----:B------:R-:W-:Y:S01]  /*05d0*/  LOP3.LUT R8, R0, 0x1, RZ, 0xc0, !PT ;  /* 0x0000000100087812 */ /* 0x000fe200078ec0ff */
[----:B------:R-:W-:Y:S01]  /*05e0*/  IMAD.MOV.U32 R14, RZ, RZ, 0x3effffff ;  /* 0x3effffffff0e7424 */ /* 0x000fe200078e00ff */
[----:B------:R-:W-:Y:S01]  /*05f0*/  MOV R16, 0x3d2aaabb ;  /* 0x3d2aaabb00107802 */ /* 0x000fe20000000f00 */
[----:B------:R-:W-:Y:S01]  /*0600*/  FFMA R4, R3, R15, -0.0013887860113754868507 ;  /* 0xbab607ed03047423 */ /* 0x000fe2000000000f */
[----:B------:R-:W-:Y:S01]  /*0610*/  ISETP.NE.U32.AND P3, PT, R8, 0x1, PT ;  /* 0x000000010800780c */ /* 0x000fe20003f65070 */
[----:B------:R-:W-:Y:S01]  /*0620*/  BSSY.RECONVERGENT B0, `(.L_x_4) ;  /* 0x0000041000007945 */ /* 0x000fe20003800200 */
[----:B------:R-:W-:Y:S02]  /*0630*/  LOP3.LUT P2, RZ, R0, 0x2, RZ, 0xc0, !PT ;  /* 0x0000000200ff7812 */ /* 0x000fe4000784c0ff */
[----:B------:R-:W-:-:S02]  /*0640*/  FSEL R4, R4, -0.00019574658654164522886, !P3 ;  /* 0xb94d415304047808 */ /* 0x000fc40005800000 */
[----:B------:R-:W-:Y:S02]  /*0650*/  FSEL R8, R16, 0.0083327032625675201416, !P3 ;  /* 0x3c0885e410087808 */ /* 0x000fe40005800000 */
[----:B------:R-:W-:Y:S02]  /*0660*/  FSEL R0, R2, 1, P3 ;  /* 0x3f80000002007808 */ /* 0x000fe40001800000 */
[----:B------:R-:W-:Y:S01]  /*0670*/  FSEL R11, -R14, -0.16666662693023681641, !P3 ;  /* 0xbe2aaaa80e0b7808 */ /* 0x000fe20005800100 */
[----:B------:R-:W-:Y:S01]  /*0680*/  FFMA R4, R3, R4, R8 ;  /* 0x0000000403047223 */ /* 0x000fe20000000008 */
[----:B------:R-:W-:Y:S01]  /*0690*/  FSETP.GE.AND P3, PT, |R13|, 105615, PT ;  /* 0x47ce47800d00780b */ /* 0x000fe20003f66200 */
[C---:B------:R-:W-:Y:S02]  /*06a0*/  FFMA R17, R3.reuse, R0, RZ ;  /* 0x0000000003117223 */ /* 0x040fe400000000ff */
[----:B------:R-:W-:-:S04]  /*06b0*/  FFMA R4, R3, R4, R11 ;  /* 0x0000000403047223 */ /* 0x000fc8000000000b */
[----:B------:R-:W-:-:S04]  /*06c0*/  FFMA R17, R17, R4, R0 ;  /* 0x0000000411117223 */ /* 0x000fc80000000000 */
[----:B------:R-:W-:Y:S02]  /*06d0*/  @P2 FADD R17, RZ, -R17 ;  /* 0x80000011ff112221 */ /* 0x000fe40000000000 */
[----:B------:R-:W-:Y:S05]  /*06e0*/  @!P3 BRA `(.L_x_5) ;  /* 0x0000000000d0b947 */ /* 0x000fea0003800000 */
[----:B------:R-:W-:-:S13]  /*06f0*/  FSETP.NEU.AND P2, PT, |R13|, +INF , PT ;  /* 0x7f8000000d00780b */ /* 0x000fda0003f4d200 */
[----:B------:R-:W-:Y:S05]  /*0700*/  @!P2 BRA `(.L_x_6) ;  /* 0x0000000000c0a947 */ /* 0x000fea0003800000 */
[----:B------:R-:W1:Y:S01]  /*0710*/  LDC.64 R2, c[0x4][RZ] ;  /* 0x01000000ff027b82 */ /* 0x000e620000000a00 */
[----:B------:R-:W-:Y:S01]  /*0720*/  IMAD.SHL.U32 R4, R13, 0x100, RZ ;  /* 0x000001000d047824 */ /* 0x000fe200078e00ff */
[----:B------:R-:W-:Y:S01]  /*0730*/  UMOV UR4, URZ ;  /* 0x000000ff00047c82 */ /* 0x000fe20008000000 */
[----:B------:R-:W-:Y:S02]  /*0740*/  IMAD.MOV.U32 R8, RZ, RZ, RZ ;  /* 0x000000ffff087224 */ /* 0x000fe400078e00ff */
[----:B------:R-:W-:Y:S01]  /*0750*/  IMAD.MOV.U32 R0, RZ, RZ, RZ ;  /* 0x000000ffff007224 */ /* 0x000fe200078e00ff */
[----:B------:R-:W-:-:S07]  /*0760*/  LOP3.LUT R23, R4, 0x80000000, RZ, 0xfc, !PT ;  /* 0x8000000004177812 */ /* 0x000fce00078efcff */
.L_x_7:
[----:B-1----:R-:W-:-:S05]  /*0770*/  IMAD.WIDE.U32 R18, R0, 0x4, R2 ;  /* 0x0000000400127825 */ /* 0x002fca00078e0002 */
[----:B--2---:R-:W2:Y:S01]  /*0780*/  LDG.E.CONSTANT R10, desc[UR6][R18.64] ;  /* 0x00000006120a7981 */ /* 0x004ea2000c1e9900 */
[C---:B------:R-:W-:Y:S01]  /*0790*/  IMAD R4, R0.reuse, 0x4, R1 ;  /* 0x0000000400047824 */ /* 0x040fe200078e0201 */
[----:B------:R-:W-:-:S04]  /*07a0*/  IADD3 R0, PT, PT, R0, 0x1, RZ ;  /* 0x0000000100007810 */ /* 0x000fc80007ffe0ff */
[----:B------:R-:W-:Y:S01]  /*07b0*/  ISETP.NE.AND P2, PT, R0, 0x6, PT ;  /* 0x000000060000780c */ /* 0x000fe20003f45270 */
[----:B--2---:R-:W-:-:S03]  /*07c0*/  IMAD.WIDE.U32 R10, R10, R23, RZ ;  /* 0x000000170a0a7225 */ /* 0x004fc600078e00ff */
[----:B------:R-:W-:-:S04]  /*07d0*/  IADD3 R21, P3, PT, R10, R8, RZ ;  /* 0x000000080a157210 */ /* 0x000fc80007f7e0ff */
[----:B------:R-:W-:Y:S01]  /*07e0*/  IADD3.X R8, PT, PT, R11, UR4, RZ, P3, !PT ;  /* 0x000000040b087c10 */ /* 0x000fe20009ffe4ff */
[----:B------:R2:W-:Y:S04]  /*07f0*/  STL [R4], R21 ;  /* 0x0000001504007387 */ /* 0x0005e80000100800 */
[----:B------:R-:W-:Y:S05]  /*0800*/  @P2 BRA `(.L_x_7) ;  /* 0xfffffffc00d82947 */ /* 0x000fea000383ffff */
[----:B--2---:R-:W-:Y:S01]  /*0810*/  SHF.R.U32.HI R4, RZ, 0x17, R13 ;  /* 0x00000017ff047819 */ /* 0x004fe2000001160d */
[----:B------:R1:W-:Y:S03]  /*0820*/  STL [R1+0x18], R8 ;  /* 0x0000180801007387 */ /* 0x0003e60000100800 */
[C---:B------:R-:W-:Y:S02]  /*0830*/  LOP3.LUT R0, R4.reuse, 0xe0, RZ, 0xc0, !PT ;  /* 0x000000e004007812 */ /* 0x040fe400078ec0ff */
[----:B------:R-:W-:-:S03]  /*0840*/  LOP3.LUT P2, RZ, R4, 0x1f, RZ, 0xc0, !PT ;  /* 0x0000001f04ff7812 */ /* 0x000fc6000784c0ff */
[----:B------:R-:W-:-:S05]  /*0850*/  VIADD R0, R0, 0xffffff80 ;  /* 0xffffff8000007836 */ /* 0x000fca0000000000 */
[----:B------:R-:W-:-:S05]  /*0860*/  SHF.R.U32.HI R0, RZ, 0x5, R0 ;  /* 0x00000005ff007819 */ /* 0x000fca0000011600 */
[----:B------:R-:W-:-:S05]  /*0870*/  IMAD R18, R0, -0x4, R1 ;  /* 0xfffffffc00127824 */ /* 0x000fca00078e0201 */
[----:B------:R-:W2:Y:S04]  /*0880*/  LDL R0, [R18+0x18] ;  /* 0x0000180012007983 */ /* 0x000ea80000100800 */
[----:B------:R-:W2:Y:S04]  /*0890*/  LDL R3, [R18+0x14] ;  /* 0x0000140012037983 */ /* 0x000ea80000100800 */
[----:B------:R-:W3:Y:S01]  /*08a0*/  @P2 LDL R2, [R18+0x10] ;  /* 0x0000100012022983 */ /* 0x000ee20000100800 */
[----:B------:R-:W-:Y:S01]  /*08b0*/  LOP3.LUT R4, R4, 0x1f, RZ, 0xc0, !PT ;  /* 0x0000001f04047812 */ /* 0x000fe200078ec0ff */
[----:B------:R-:W-:Y:S01]  /*08c0*/  UMOV UR4, 0x54442d19 ;  /* 0x54442d1900047882 */ /* 0x000fe20000000000 */
[----:B------:R-:W-:Y:S01]  /*08d0*/  UMOV UR5, 0x3bf921fb ;  /* 0x3bf921fb00057882 */ /* 0x000fe20000000000 */
[----:B------:R-:W-:-:S02]  /*08e0*/  ISETP.GE.AND P3, PT, R13, RZ, PT ;  /* 0x000000ff0d00720c */ /* 0x000fc40003f66270 */
[-C--:B--2---:R-:W-:Y:S02]  /*08f0*/  @P2 SHF.L.W.U32.HI R0, R3, R4.reuse, R0 ;  /* 0x0000000403002219 */ /* 0x084fe40000010e00 */
[----:B---3--:R-:W-:Y:S02]  /*0900*/  @P2 SHF.L.W.U32.HI R3, R2, R4, R3 ;  /* 0x0000000402032219 */ /* 0x008fe40000010e03 */
[--C-:B------:R-:W-:Y:S02]  /*0910*/  SHF.R.U32.HI R19, RZ, 0x1e, R0.reuse ;  /* 0x0000001eff137819 */ /* 0x100fe40000011600 */
[C---:B------:R-:W-:Y:S01]  /*0920*/  SHF.L.W.U32.HI R2, R3.reuse, 0x2, R0 ;  /* 0x0000000203027819 */ /* 0x040fe20000010e00 */
[----:B------:R-:W-:-:S03]  /*0930*/  IMAD.SHL.U32 R3, R3, 0x4, RZ ;  /* 0x0000000403037824 */ /* 0x000fc600078e00ff */
[----:B------:R-:W-:Y:S02]  /*0940*/  SHF.R.S32.HI R4, RZ, 0x1f, R2 ;  /* 0x0000001fff047819 */ /* 0x000fe40000011402 */
[----:B------:R-:W-:Y:S02]  /*0950*/  LEA.HI R19, R2, R19, RZ, 0x1 ;  /* 0x0000001302137211 */ /* 0x000fe400078f08ff */
[C---:B------:R-:W-:Y:S02]  /*0960*/  LOP3.LUT R10, R4.reuse, R3, RZ, 0x3c, !PT ;  /* 0x00000003040a7212 */ /* 0x040fe400078e3cff */
[----:B------:R-:W-:Y:S01]  /*0970*/  LOP3.LUT R11, R4, R2, RZ, 0x3c, !PT ;  /* 0x00000002040b7212 */ /* 0x000fe200078e3cff */
[----:B------:R-:W-:Y:S01]  /*0980*/  IMAD.MOV R0, RZ, RZ, -R19 ;  /* 0x000000ffff007224 */ /* 0x000fe200078e0a13 */
[----:B------:R-:W-:-:S03]  /*0990*/  LOP3.LUT R13, R2, R13, RZ, 0x3c, !PT ;  /* 0x0000000d020d7212 */ /* 0x000fc600078e3cff */
[----:B------:R-:W-:Y:S01]  /*09a0*/  @!P3 IMAD.MOV.U32 R19, RZ, RZ, R0 ;  /* 0x000000ffff13b224 */ /* 0x000fe200078e0000 */
[----:B------:R-:W2:Y:S01]  /*09b0*/  I2F.F64.S64 R10, R10 ;  /* 0x0000000a000a7312 */ /* 0x000ea20000301c00 */
[----:B------:R-:W-:Y:S01]  /*09c0*/  ISETP.GE.AND P2, PT, R13, RZ, PT ;  /* 0x000000ff0d00720c */ /* 0x000fe20003f46270 */
[----:B--2---:R-:W-:-:S10]  /*09d0*/  DMUL R20, R10, UR4 ;  /* 0x000000040a147c28 */ /* 0x004fd40008000000 */
[----:B------:R-:W2:Y:S02]  /*09e0*/  F2F.F32.F64 R20, R20 ;  /* 0x0000001400147310 */ /* 0x000ea40000301000 */
[----:B--2---:R-:W-:Y:S01]  /*09f0*/  FSEL R18, -R20, R20, !P2 ;  /* 0x0000001414127208 */ /* 0x004fe20005000100 */
[----:B-1----:R-:W-:Y:S06]  /*0a00*/  BRA `(.L_x_5) ;  /* 0x0000000000087947 */ /* 0x002fec0003800000 */
.L_x_6:
[----:B------:R-:W-:Y:S01]  /*0a10*/  FMUL R18, RZ, R13 ;  /* 0x0000000dff127220 */ /* 0x000fe20000400000 */
[----:B------:R-:W-:-:S07]  /*0a20*/  MOV R19, RZ ;  /* 0x000000ff00137202 */ /* 0x000fce0000000f00 */
.L_x_5:
[----:B------:R-:W-:Y:S05]  /*0a30*/  BSYNC.RECONVERGENT B0 ;  /* 0x0000000000007941 */ /* 0x000fea0003800200 */
.L_x_4:
[----:B------:R-:W-:Y:S01]  /*0a40*/  FMUL R2, R18, R18 ;  /* 0x0000001212027220 */ /* 0x000fe20000400000 */
[C---:B------:R-:W-:Y:S01]  /*0a50*/  LOP3.LUT R0, R19.reuse, 0x1, RZ, 0xc0, !PT ;  /* 0x0000000113007812 */ /* 0x040fe200078ec0ff */
[----:B------:R-:W-:Y:S01]  /*0a60*/  VIADD R19, R19, 0x1 ;  /* 0x0000000113137836 */ /* 0x000fe20000000000 */
[----:B------:R-:W-:Y:S01]  /*0a70*/  BSSY.RECONVERGENT B0, `(.L_x_8) ;  /* 0x000001a000007945 */ /* 0x000fe20003800200 */
[----:B------:R-:W-:Y:S01]  /*0a80*/  FFMA R15, R2, R15, -0.0013887860113754868507 ;  /* 0xbab607ed020f7423 */ /* 0x000fe2000000000f */
[----:B------:R-:W-:Y:S02]  /*0a90*/  ISETP.NE.U32.AND P2, PT, R0, 0x1, PT ;  /* 0x000000010000780c */ /* 0x000fe40003f45070 */
[----:B------:R-:W-:Y:S02]  /*0aa0*/  LOP3.LUT P3, RZ, R19, 0x2, RZ, 0xc0, !PT ;  /* 0x0000000213ff7812 */ /* 0x000fe4000786c0ff */
[----:B------:R-:W-:Y:S02]  /*0ab0*/  FSEL R3, R16, 0.0083327032625675201416, P2 ;  /* 0x3c0885e410037808 */ /* 0x000fe40001000000 */
[----:B------:R-:W-:-:S02]  /*0ac0*/  FSEL R15, R15, -0.00019574658654164522886, P2 ;  /* 0xb94d41530f0f7808 */ /* 0x000fc40001000000 */
[----:B------:R-:W-:Y:S02]  /*0ad0*/  FSEL R0, R18, 1, !P2 ;  /* 0x3f80000012007808 */ /* 0x000fe40005000000 */
[----:B------:R-:W-:Y:S01]  /*0ae0*/  FSEL R14, -R14, -0.16666662693023681641, P2 ;  /* 0xbe2aaaa80e0e7808 */ /* 0x000fe20001000100 */
[C---:B------:R-:W-:Y:S02]  /*0af0*/  FFMA R15, R2.reuse, R15, R3 ;  /* 0x0000000f020f7223 */ /* 0x040fe40000000003 */
[C---:B------:R-:W-:Y:S02]  /*0b00*/  FFMA R3, R2.reuse, R0, RZ ;  /* 0x0000000002037223 */ /* 0x040fe400000000ff */
[----:B------:R-:W-:-:S04]  /*0b10*/  FFMA R14, R2, R15, R14 ;  /* 0x0000000f020e7223 */ /* 0x000fc8000000000e */
[----:B------:R-:W-:-:S04]  /*0b20*/  FFMA R0, R3, R14, R0 ;  /* 0x0000000e03007223 */ /* 0x000fc80000000000 */
[----:B------:R-:W-:-:S04]  /*0b30*/  @P3 FADD R0, RZ, -R0 ;  /* 0x80000000ff003221 */ /* 0x000fc80000000000 */
[----:B------:R-:W-:-:S04]  /*0b40*/  FADD R0, R17, R0 ;  /* 0x0000000011007221 */ /* 0x000fc80000000000 */
[----:B------:R-:W-:-:S04]  /*0b50*/  FADD R0, |R0|, 1 ;  /* 0x3f80000000007421 */ /* 0x000fc80000000200 */
[----:B------:R-:W-:Y:S01]  /*0b60*/  VIADD R2, R0, 0xf3000000 ;  /* 0xf300000000027836 */ /* 0x000fe20000000000 */
[----:B------:R1:W2:Y:S04]  /*0b70*/  MUFU.RSQ R3, R0 ;  /* 0x0000000000037308 */ /* 0x0002a80000001400 */
[----:B------:R-:W-:-:S13]  /*0b80*/  ISETP.GT.U32.AND P2, PT, R2, 0x727fffff, PT ;  /* 0x727fffff0200780c */ /* 0x000fda0003f44070 */
[----:B-12---:R-:W-:Y:S05]  /*0b90*/  @!P2 BRA `(.L_x_9) ;  /* 0x00000000000ca947 */ /* 0x006fea0003800000 */
[----:B------:R-:W-:-:S07]  /*0ba0*/  MOV R14, 0xbc0 ;  /* 0x00000bc0000e7802 */ /* 0x000fce0000000f00 */
[----:B0-----:R-:W-:Y:S05]  /*0bb0*/  CALL.REL.NOINC `($__internal_0_$__cuda_sm20_sqrt_rn_f32_slowpath) ;  /* 0x0000000000287944 */ /* 0x001fea0003c00000 */
[----:B------:R-:W-:Y:S05]  /*0bc0*/  BRA `(.L_x_10) ;  /* 0x0000000000107947 */ /* 0x000fea0003800000 */
.L_x_9:
[----:B------:R-:W-:Y:S01]  /*0bd0*/  FMUL.FTZ R13, R0, R3 ;  /* 0x00000003000d7220 */ /* 0x000fe20000410000 */
[----:B------:R-:W-:-:S03]  /*0be0*/  FMUL.FTZ R2, R3, 0.5 ;  /* 0x3f00000003027820 */ /* 0x000fc60000410000 */
[----:B------:R-:W-:-:S04]  /*0bf0*/  FFMA R0, -R13, R13, R0 ;  /* 0x0000000d0d007223 */ /* 0x000fc80000000100 */
[----:B------:R-:W-:-:S07]  /*0c00*/  FFMA R13, R0, R2, R13 ;  /* 0x00000002000d7223 */ /* 0x000fce000000000d */
.L_x_10:
[----:B------:R-:W-:Y:S05]  /*0c10*/  BSYNC.RECONVERGENT B0 ;  /* 0x0000000000007941 */ /* 0x000fea0003800200 */
.L_x_8:
[----:B------:R-:W-:Y:S05]  /*0c20*/  @P0 BRA `(.L_x_11) ;  /* 0xfffffff400440947 */ /* 0x000fea000383ffff */
[----:B------:R2:W-:Y:S01]  /*0c30*/  STG.E desc[UR6][R6.64], R13 ;  /* 0x0000000d06007986 */ /* 0x0005e2000c101906 */
[----:B------:R-:W-:Y:S05]  /*0c40*/  @!P1 BRA `(.L_x_12) ;  /* 0xfffffff400209947 */ /* 0x000fea000383ffff */
[----:B------:R-:W-:Y:S05]  /*0c50*/  EXIT ;  /* 0x000000000000794d */ /* 0x000fea0003800000 */
        .weak           $__internal_0_$__cuda_sm20_sqrt_rn_f32_slowpath
        .type           $__internal_0_$__cuda_sm20_sqrt_rn_f32_slowpath,@function
        .size           $__internal_0_$__cuda_sm20_sqrt_rn_f32_slowpath,(.L_x_20 - $__internal_0_$__cuda_sm20_sqrt_rn_f32_slowpath)
$__internal_0_$__cuda_sm20_sqrt_rn_f32_slowpath:
[----:B------:R-:W-:-:S13]  /*0c60*/  LOP3.LUT P2, RZ, R0, 0x7fffffff, RZ, 0xc0, !PT ;  /* 0x7fffffff00ff7812 */ /* 0x000fda000784c0ff */
[----:B------:R-:W-:Y:S01]  /*0c70*/  @!P2 IMAD.MOV.U32 R2, RZ, RZ, R0 ;  /* 0x000000ffff02a224 */ /* 0x000fe200078e0000 */
[----:B------:R-:W-:Y:S06]  /*0c80*/  @!P2 BRA `(.L_x_13) ;  /* 0x000000000040a947 */ /* 0x000fec0003800000 */
[----:B------:R-:W-:-:S13]  /*0c90*/  FSETP.GEU.FTZ.AND P2, PT, R0, RZ, PT ;  /* 0x000000ff0000720b */ /* 0x000fda0003f5e000 */
[----:B------:R-:W-:Y:S01]  /*0ca0*/  @!P2 IMAD.MOV.U32 R2, RZ, RZ, 0x7fffffff ;  /* 0x7fffffffff02a424 */ /* 0x000fe200078e00ff */
[----:B------:R-:W-:Y:S06]  /*0cb0*/  @!P2 BRA `(.L_x_13) ;  /* 0x000000000034a947 */ /* 0x000fec0003800000 */
[----:B------:R-:W-:-:S13]  /*0cc0*/  FSETP.GTU.FTZ.AND P2, PT, |R0|, +INF , PT ;  /* 0x7f8000000000780b */ /* 0x000fda0003f5c200 */
[----:B------:R-:W-:Y:S01]  /*0cd0*/  @P2 FADD.FTZ R2, R0, 1 ;  /* 0x3f80000000022421 */ /* 0x000fe20000010000 */
[----:B------:R-:W-:Y:S06]  /*0ce0*/  @P2 BRA `(.L_x_13) ;  /* 0x0000000000282947 */ /* 0x000fec0003800000 */
[----:B------:R-:W-:-:S13]  /*0cf0*/  FSETP.NEU.FTZ.AND P2, PT, |R0|, +INF , PT ;  /* 0x7f8000000000780b */ /* 0x000fda0003f5d200 */
[----:B------:R-:W-:-:S04]  /*0d00*/  @P2 FFMA R3, R0, 1.84467440737095516160e+19, RZ ;  /* 0x5f80000000032823 */ /* 0x000fc800000000ff */
[----:B------:R-:W0:Y:S02]  /*0d10*/  @P2 MUFU.RSQ R2, R3 ;  /* 0x0000000300022308 */ /* 0x000e240000001400 */
[----:B0-----:R-:W-:Y:S01]  /*0d20*/  @P2 FMUL.FTZ R4, R3, R2 ;  /* 0x0000000203042220 */ /* 0x001fe20000410000 */
[----:B------:R-:W-:Y:S01]  /*0d30*/  @P2 FMUL.FTZ R10, R2, 0.5 ;  /* 0x3f000000020a2820 */ /* 0x000fe20000410000 */
[----:B------:R-:W-:Y:S02]  /*0d40*/  @!P2 MOV R2, R0 ;  /* 0x000000000002a202 */ /* 0x000fe40000000f00 */
[----:B------:R-:W-:-:S04]  /*0d50*/  @P2 FADD.FTZ R8, -R4, -RZ ;  /* 0x800000ff04082221 */ /* 0x000fc80000010100 */
[----:B------:R-:W-:-:S04]  /*0d60*/  @P2 FFMA R11, R4, R8, R3 ;  /* 0x00000008040b2223 */ /* 0x000fc80000000003 */
[----:B------:R-:W-:-:S04]  /*0d70*/  @P2 FFMA R10, R11, R10, R4 ;  /* 0x0000000a0b0a2223 */ /* 0x000fc80000000004 */
[----:B------:R-:W-:-:S07]  /*0d80*/  @P2 FMUL.FTZ R2, R10, 2.3283064365386962891e-10 ;  /* 0x2f8000000a022820 */ /* 0x000fce0000410000 */
.L_x_13:
[----:B------:R-:W-:Y:S02]  /*0d90*/  IMAD.MOV.U32 R13, RZ, RZ, R2 ;  /* 0x000000ffff0d7224 */ /* 0x000fe400078e0002 */
[----:B------:R-:W-:Y:S02]  /*0da0*/  IMAD.MOV.U32 R2, RZ, RZ, R14 ;  /* 0x000000ffff027224 */ /* 0x000fe400078e000e */
[----:B------:R-:W-:-:S04]  /*0db0*/  IMAD.MOV.U32 R3, RZ, RZ, 0x0 ;  /* 0x00000000ff037424 */ /* 0x000fc800078e00ff */
[----:B------:R-:W-:Y:S05]  /*0dc0*/  RET.REL.NODEC R2 `(_Z13compute_heavyPfii) ;  /* 0xfffffff0028c7950 */ /* 0x000fea0003c3ffff */
.L_x_14:
[----:B------:R-:W-:-:S00]  /*0dd0*/  BRA `(.L_x_14) ;  /* 0xfffffffc00fc7947 */ /* 0x000fc0000383ffff */
[----:B------:R-:W-:-:S00]  /*0de0*/  NOP ;  /* 0x0000000000007918 */ /* 0x000fc00000000000 */
        /* <DEDUP_REMOVED lines=9> */
.L_x_20:


//--------------------- .text._Z5saxpyPfPKffi     --------------------------
	.section	.text._Z5saxpyPfPKffi,"ax",@progbits
	.align	128
        .global         _Z5saxpyPfPKffi
        .type           _Z5saxpyPfPKffi,@function
        .size           _Z5saxpyPfPKffi,(.L_x_22 - _Z5saxpyPfPKffi)
        .other          _Z5saxpyPfPKffi,@"STO_CUDA_ENTRY STV_DEFAULT"
_Z5saxpyPfPKffi:
.text._Z5saxpyPfPKffi:
[----:B------:R-:W-:Y:S01]  /*0000*/  LDC R1, c[0x0][0x37c] ;  /* 0x0000df00ff017b82 */ /* 0x000fe20000000800 */
[----:B------:R-:W0:Y:S07]  /*0010*/  S2R R3, SR_TID.X ;  /* 0x0000000000037919 */ /* 0x000e2e0000002100 */
[----:B------:R-:W0:Y:S01]  /*0020*/  S2UR UR4, SR_CTAID.X ;  /* 0x00000000000479c3 */ /* 0x000e220000002500 */
[----:B------:R-:W1:Y:S07]  /*0030*/  LDCU UR6, c[0x0][0x394] ;  /* 0x00007280ff0677ac */ /* 0x000e6e0008000800 */
[----:B------:R-:W0:Y:S01]  /*0040*/  LDC R0, c[0x0][0x360] ;  /* 0x0000d800ff007b82 */ /* 0x000e220000000800 */
[----:B------:R-:W2:Y:S01]  /*0050*/  LDCU UR5, c[0x0][0x370] ;  /* 0x00006e00ff0577ac */ /* 0x000ea20008000800 */
[----:B0-----:R-:W-:-:S02]  /*0060*/  IMAD R3, R0, UR4, R3 ;  /* 0x0000000400037c24 */ /* 0x001fc4000f8e0203 */
[----:B--2---:R-:W-:-:S03]  /*0070*/  IMAD R0, R0, UR5, RZ ;  /* 0x0000000500007c24 */ /* 0x004fc6000f8e02ff */
[----:B-1----:R-:W-:-:S13]  /*0080*/  ISETP.GE.AND P0, PT, R3, UR6, PT ;  /* 0x0000000603007c0c */ /* 0x002fda000bf06270 */
[----:B------:R-:W-:Y:S05]  /*0090*/  @P0 EXIT ;  /* 0x000000000000094d */ /* 0x000fea0003800000 */
[----:B------:R-:W0:Y:S01]  /*00a0*/  I2F.U32.RP R8, R0 ;  /* 0x0000000000087306 */ /* 0x000e220000209000 */
[C---:B------:R-:W-:Y:S01]  /*00b0*/  IMAD.IADD R2, R0.reuse, 0x1, R3 ;  /* 0x0000000100027824 */ /* 0x040fe200078e0203 */
[----:B------:R-:W-:Y:S01]  /*00c0*/  IADD3 R9, PT, PT, RZ, -R0, RZ ;  /* 0x80000000ff097210 */ /* 0x000fe20007ffe0ff */
[----:B------:R-:W1:Y:S01]  /*00d0*/  LDCU UR8, c[0x0][0x390] ;  /* 0x00007200ff0877ac */ /* 0x000e620008000800 */
[----:B------:R-:W-:Y:S01]  /*00e0*/  ISETP.NE.U32.AND P2, PT, R0, RZ, PT ;  /* 0x000000ff0000720c */ /* 0x000fe20003f45070 */
[----:B------:R-:W-:Y:S01]  /*00f0*/  BSSY.RECONVERGENT B0, `(.L_x_15) ;  /* 0x000002a000007945 */ /* 0x000fe20003800200 */
[C---:B------:R-:W-:Y:S01]  /*0100*/  ISETP.GE.AND P0, PT, R2.reuse, UR6, PT ;  /* 0x0000000602007c0c */ /* 0x040fe2000bf06270 */
[----:B------:R-:W2:Y:S01]  /*0110*/  LDCU.64 UR4, c[0x0][0x358] ;  /* 0x00006b00ff0477ac */ /* 0x000ea20008000a00 */
[----:B------:R-:W-:Y:S02]  /*0120*/  VIMNMX R7, PT, PT, R2, UR6, !PT ;  /* 0x0000000602077c48 */ /* 0x000fe4000ffe0100 */
[----:B------:R-:W-:Y:S01]  /*0130*/  SEL R6, RZ, 0x1, P0 ;  /* 0x00000001ff067807 */ /* 0x000fe20000000000 */
[----:B------:R-:W3:Y:S03]  /*0140*/  LDCU UR7, c[0x0][0x390] ;  /* 0x00007200ff0777ac */ /* 0x000ee60008000800 */
[----:B------:R-:W-:Y:S01]  /*0150*/  IADD3 R7, PT, PT, R7, -R2, -R6 ;  /* 0x8000000207077210 */ /* 0x000fe20007ffe806 */
[----:B0-----:R-:W0:Y:S02]  /*0160*/  MUFU.RCP R8, R8 ;  /* 0x0000000800087308 */ /* 0x001e240000001000 */
[----:B0-----:R-:W-:-:S06]  /*0170*/  IADD3 R4, PT, PT, R8, 0xffffffe, RZ ;  /* 0x0ffffffe08047810 */ /* 0x001fcc0007ffe0ff */
[----:B------:R0:W4:Y:S02]  /*0180*/  F2I.FTZ.U32.TRUNC.NTZ R5, R4 ;  /* 0x0000000400057305 */ /* 0x000124000021f000 */
[----:B0-----:R-:W-:Y:S02]  /*0190*/  HFMA2 R4, -RZ, RZ, 0, 0 ;  /* 0x00000000ff047431 */ /* 0x001fe400000001ff */
[----:B----4-:R-:W-:-:S04]  /*01a0*/  IMAD R9, R9, R5, RZ ;  /* 0x0000000509097224 */ /* 0x010fc800078e02ff */
[----:B------:R-:W-:-:S06]  /*01b0*/  IMAD.HI.U32 R8, R5, R9, R4 ;  /* 0x0000000905087227 */ /* 0x000fcc00078e0004 */
[----:B------:R-:W-:-:S05]  /*01c0*/  IMAD.HI.U32 R5, R8, R7, RZ ;  /* 0x0000000708057227 */ /* 0x000fca00078e00ff */
[----:B------:R-:W-:-:S05]  /*01d0*/  IADD3 R2, PT, PT, -R5, RZ, RZ ;  /* 0x000000ff05027210 */ /* 0x000fca0007ffe1ff */
[----:B------:R-:W-:-:S05]  /*01e0*/  IMAD R7, R0, R2, R7 ;  /* 0x0000000200077224 */ /* 0x000fca00078e0207 */
[----:B------:R-:W-:-:S13]  /*01f0*/  ISETP.GE.U32.AND P0, PT, R7, R0, PT ;  /* 0x000000000700720c */ /* 0x000fda0003f06070 */
[----:B------:R-:W-:Y:S01]  /*0200*/  @P0 IMAD.IADD R7, R7, 0x1, -R0 ;  /* 0x0000000107070824 */ /* 0x000fe200078e0a00 */
[----:B------:R-:W-:-:S04]  /*0210*/  @P0 IADD3 R5, PT, PT, R5, 0x1, RZ ;  /* 0x0000000105050810 */ /* 0x000fc80007ffe0ff */
[----:B------:R-:W-:-:S13]  /*0220*/  ISETP.GE.U32.AND P1, PT, R7, R0, PT ;  /* 0x000000000700720c */ /* 0x000fda0003f26070 */
[----:B------:R-:W-:Y:S02]  /*0230*/  @P1 IADD3 R5, PT, PT, R5, 0x1, RZ ;  /* 0x0000000105051810 */ /* 0x000fe40007ffe0ff */
[----:B------:R-:W-:-:S05]  /*0240*/  @!P2 LOP3.LUT R5, RZ, R0, RZ, 0x33, !PT ;  /* 0x00000000ff05a212 */ /* 0x000fca00078e33ff */
[----:B------:R-:W-:-:S05]  /*0250*/  IMAD.IADD R2, R6, 0x1, R5 ;  /* 0x0000000106027824 */ /* 0x000fca00078e0205 */
[C---:B------:R-:W-:Y:S02]  /*0260*/  LOP3.LUT R4, R2.reuse, 0x3, RZ, 0xc0, !PT ;  /* 0x0000000302047812 */ /* 0x040fe400078ec0ff */
[----:B------:R-:W-:Y:S02]  /*0270*/  ISETP.GE.U32.AND P1, PT, R2, 0x3, PT ;  /* 0x000000030200780c */ /* 0x000fe40003f26070 */
[----:B------:R-:W-:-:S13]  /*0280*/  ISETP.NE.AND P0, PT, R4, 0x3, PT ;  /* 0x000000030400780c */ /* 0x000fda0003f05270 */
[----:B-123--:R-:W-:Y:S05]  /*0290*/  @!P0 BRA `(.L_x_16) ;  /* 0x00000000003c8947 */ /* 0x00efea0003800000 */
[----:B------:R-:W0:Y:S01]  /*02a0*/  LDC.64 R8, c[0x0][0x380] ;  /* 0x0000e000ff087b82 */ /* 0x000e220000000a00 */
[----:B------:R-:W-:-:S04]  /*02b0*/  IADD3 R2, PT, PT, R2, 0x1, RZ ;  /* 0x0000000102027810 */ /* 0x000fc80007ffe0ff */
[----:B------:R-:W-:-:S03]  /*02c0*/  LOP3.LUT R2, R2, 0x3, RZ, 0xc0, !PT ;  /* 0x0000000302027812 */ /* 0x000fc600078ec0ff */
[----:B------:R-:W1:Y:S01]  /*02d0*/  LDC.64 R10, c[0x0][0x388] ;  /* 0x0000e200ff0a7b82 */ /* 0x000e620000000a00 */
[----:B------:R-:W-:-:S07]  /*02e0*/  IADD3 R2, PT, PT, -R2, RZ, RZ ;  /* 0x000000ff02027210 */ /* 0x000fce0007ffe1ff */
.L_x_17:
[----:B-1----:R-:W-:-:S04]  /*02f0*/  IMAD.WIDE R6, R3, 0x4, R10 ;  /* 0x0000000403067825 */ /* 0x002fc800078e020a */
[----:B0-2---:R-:W-:Y:S02]  /*0300*/  IMAD.WIDE R4, R3, 0x4, R8 ;  /* 0x0000000403047825 */ /* 0x005fe400078e0208 */
[----:B------:R-:W2:Y:S04]  /*0310*/  LDG.E R6, desc[UR4][R6.64] ;  /* 0x0000000406067981 */ /* 0x000ea8000c1e1900 */
[----:B------:R-:W2:Y:S01]  /*0320*/  LDG.E R13, desc[UR4][R4.64] ;  /* 0x00000004040d7981 */ /* 0x000ea2000c1e1900 */
[----:B------:R-:W-:Y:S01]  /*0330*/  VIADD R2, R2, 0x1 ;  /* 0x0000000102027836 */ /* 0x000fe20000000000 */
[----:B------:R-:W-:-:S04]  /*0340*/  IADD3 R3, PT, PT, R0, R3, RZ ;  /* 0x0000000300037210 */ /* 0x000fc80007ffe0ff */
[----:B------:R-:W-:Y:S01]  /*0350*/  ISETP.NE.AND P0, PT, R2, RZ, PT ;  /* 0x000000ff0200720c */ /* 0x000fe20003f05270 */
[----:B--2---:R-:W-:-:S05]  /*0360*/  FFMA R13, R6, UR7, R13 ;  /* 0x00000007060d7c23 */ /* 0x004fca000800000d */
[----:B------:R2:W-:Y:S07]  /*0370*/  STG.E desc[UR4][R4.64], R13 ;  /* 0x0000000d04007986 */ /* 0x0005ee000c101904 */
[----:B------:R-:W-:Y:S05]  /*0380*/  @P0 BRA `(.L_x_17) ;  /* 0xfffffffc00d80947 */ /* 0x000fea000383ffff */
.L_x_16:
[----:B------:R-:W-:Y:S05]  /*0390*/  BSYNC.RECONVERGENT B0 ;  /* 0x0000000000007941 */ /* 0x000fea0003800200 */
.L_x_15:
[----:B------:R-:W-:Y:S05]  /*03a0*/  @!P1 EXIT ;  /* 0x000000000000994d */ /* 0x000fea0003800000 */
.L_x_18:
[----:B-12---:R-:W0:Y:S08]  /*03b0*/  LDC.64 R4, c[0x0][0x388] ;  /* 0x0000e200ff047b82 */ /* 0x006e300000000a00 */
[----:B------:R-:W1:Y:S01]  /*03c0*/  LDC.64 R6, c[0x0][0x380] ;  /* 0x0000e000ff067b82 */ /* 0x000e620000000a00 */
[----:B0-----:R-:W-:-:S05]  /*03d0*/  IMAD.WIDE R12, R3, 0x4, R4 ;  /* 0x00000004030c7825 */ /* 0x001fca00078e0204 */
[----:B------:R-:W2:Y:S01]  /*03e0*/  LDG.E R2, desc[UR4][R12.64] ;  /* 0x000000040c027981 */ /* 0x000ea2000c1e1900 */
[----:B-1----:R-:W-:-:S05]  /*03f0*/  IMAD.WIDE R14, R3, 0x4, R6 ;  /* 0x00000004030e7825 */ /* 0x002fca00078e0206 */
[----:B------:R-:W2:Y:S01]  /*0400*/  LDG.E R5, desc[UR4][R14.64] ;  /* 0x000000040e057981 */ /* 0x000ea2000c1e1900 */
[----:B------:R-:W-:-:S04]  /*0410*/  IMAD.WIDE R6, R0, 0x4, R14 ;  /* 0x0000000400067825 */ /* 0x000fc800078e020e */
[----:B--2---:R-:W-:Y:S01]  /*0420*/  FFMA R17, R2, UR8, R5 ;  /* 0x0000000802117c23 */ /* 0x004fe20008000005 */
[----:B------:R-:W-:-:S04]  /*0430*/  IMAD.WIDE R4, R0, 0x4, R12 ;  /* 0x0000000400047825 */ /* 0x000fc800078e020c */
[----:B------:R0:W-:Y:S04]  /*0440*/  STG.E desc[UR4][R14.64], R17 ;  /* 0x000000110e007986 */ /* 0x0001e8000c101904 */
[----:B------:R-:W2:Y:S04]  /*0450*/  LDG.E R2, desc[UR4][R4.64] ;  /* 0x0000000404027981 */ /* 0x000ea8000c1e1900 */
[----:B------:R-:W2:Y:S01]  /*0460*/  LDG.E R9, desc[UR4][R6.64] ;  /* 0x0000000406097981 */ /* 0x000ea2000c1e1900 */
[----:B------:R-:W-:-:S04]  /*0470*/  IMAD.WIDE R10, R0, 0x4, R6 ;  /* 0x00000004000a7825 */ /* 0x000fc800078e0206 */
[----:B--2---:R-:W-:Y:S01]  /*0480*/  FFMA R19, R2, UR8, R9 ;  /* 0x0000000802137c23 */ /* 0x004fe20008000009 */
[----:B------:R-:W-:-:S04]  /*0490*/  IMAD.WIDE R8, R0, 0x4, R4 ;  /* 0x0000000400087825 */ /* 0x000fc800078e0204 */
[----:B------:R1:W-:Y:S04]  /*04a0*/  STG.E desc[UR4][R6.64], R19 ;  /* 0x0000001306007986 */ /* 0x0003e8000c101904 */
[----:B------:R-:W2:Y:S04]  /*04b0*/  LDG.E R2, desc[UR4][R8.64] ;  /* 0x0000000408027981 */ /* 0x000ea8000c1e1900 */
[----:B------:R-:W2:Y:S01]  /*04c0*/  LDG.E R13, desc[UR4][R10.64] ;  /* 0x000000040a0d7981 */ /* 0x000ea2000c1e1900 */
[----:B0-----:R-:W-:-:S04]  /*04d0*/  IMAD.WIDE R14, R0, 0x4, R10 ;  /* 0x00000004000e7825 */ /* 0x001fc800078e020a */
[----:B--2---:R-:W-:Y:S01]  /*04e0*/  FFMA R21, R2, UR8, R13 ;  /* 0x0000000802157c23 */ /* 0x004fe2000800000d */
[----:B------:R-:W-:-:S04]  /*04f0*/  IMAD.WIDE R12, R0, 0x4, R8 ;  /* 0x00000004000c7825 */ /* 0x000fc800078e0208 */
[----:B------:R1:W-:Y:S04]  /*0500*/  STG.E desc[UR4][R10.64], R21 ;  /* 0x000000150a007986 */ /* 0x0003e8000c101904 */
[----:B------:R-:W2:Y:S04]  /*0510*/  LDG.E R12, desc[UR4][R12.64] ;  /* 0x000000040c0c7981 */ /* 0x000ea8000c1e1900 */
[----:B------:R-:W2:Y:S01]  /*0520*/  LDG.E R5, desc[UR4][R14.64] ;  /* 0x000000040e057981 */ /* 0x000ea2000c1e1900 */
[----:B------:R-:W-:-:S04]  /*0530*/  LEA R3, R0, R3, 0x2 ;  /* 0x0000000300037211 */ /* 0x000fc800078e10ff */
[----:B------:R-:W-:Y:S01]  /*0540*/  ISETP.GE.AND P0, PT, R3, UR6, PT ;  /* 0x0000000603007c0c */ /* 0x000fe2000bf06270 */
[----:B--2---:R-:W-:-:S05]  /*0550*/  FFMA R5, R12, UR8, R5 ;  /* 0x000000080c057c23 */ /* 0x004fca0008000005 */
[----:B------:R1:W-:Y:S07]  /*0560*/  STG.E desc[UR4][R14.64], R5 ;  /* 0x000000050e007986 */ /* 0x0003ee000c101904 */
[----:B------:R-:W-:Y:S05]  /*0570*/  @!P0 BRA `(.L_x_18) ;  /* 0xfffffffc008c8947 */ /* 0x000fea000383ffff */
[----:B------:R-:W-:Y:S05]  /*0580*/  EXIT ;  /* 0x000000000000794d */ /* 0x000fea0003800000 */
.L_x_19:
        /* <DEDUP_REMOVED lines=15> */
.L_x_22:


//--------------------- .nv.global.init           --------------------------
	.section	.nv.global.init,"aw",@progbits
	.align	4
.nv.global.init:
	.type		__cudart_i2opi_f,@object
	.size		__cudart_i2opi_f,(.L_0 - __cudart_i2opi_f)
__cudart_i2opi_f:
        /*0000*/ 	.byte	0x41, 0x90, 0x43, 0x3c, 0x99, 0x95, 0x62, 0xdb, 0xc0, 0xdd, 0x34, 0xf5, 0xd1, 0x57, 0x27, 0xfc
        /*0010*/ 	.byte	0x29, 0x15, 0x44, 0x4e, 0x6e, 0x83, 0xf9, 0xa2
.L_0:


//--------------------- .nv.shared.reserved.0     --------------------------
	.section	.nv.shared.reserved.0,"aw",@nobits
	.weak		__nv_reservedSMEM_offset_0_alias
	.size		__nv_reservedSMEM_offset_0_alias, 0, 64
	.other		__nv_reservedSMEM_offset_0_alias,@"STO_CUDA_RESERVED_SHARED STV_DEFAULT"
__nv_reservedSMEM_offset_0_alias:
	.zero		0
	.zero		64


//--------------------- .nv.constant0._Z13compute_heavyPfii --------------------------
	.section	.nv.constant0._Z13compute_heavyPfii,"a",@progbits
	.sectionflags	@""
	.align	4
.nv.constant0._Z13compute_heavyPfii:
	.zero		912


//--------------------- .nv.constant0._Z5saxpyPfPKffi --------------------------
	.section	.nv.constant0._Z5saxpyPfPKffi,"a",@progbits
	.sectionflags	@""
	.align	4
.nv.constant0._Z5saxpyPfPKffi:
	.zero		920


//--------------------- SYMBOLS --------------------------

	.type		.nv.reservedSmem.offset0,@object
	.size		.nv.reservedSmem.offset0,0x4
